	.headerflags	@"EF_CUDA_TEXMODE_UNIFIED EF_CUDA_64BIT_ADDRESS EF_CUDA_ACCELERATORS EF_CUDA_SM90 EF_CUDA_VIRTUAL_SM(EF_CUDA_SM90)"
	.elftype	@"ET_EXEC"


//--------------------- .nv.info                  --------------------------
	.section	.nv.info,"",@"SHT_CUDA_INFO"
	.align	4


	//----- nvinfo : EIATTR_REGCOUNT
	.align		4
        /*0000*/ 	.byte	0x04, 0x2f
        /*0002*/ 	.short	(.L_3 - .L_2)
	.align		4
.L_2:
        /*0004*/ 	.word	index@(triton_poi_fused__native_batch_norm_legit_no_training_add_avg_pool2d_max_pool2d_with_indices_relu_4)
        /*0008*/ 	.word	0x00000028


	//----- nvinfo : EIATTR_MIN_STACK_SIZE
	.align		4
.L_3:
        /*000c*/ 	.byte	0x04, 0x12
        /*000e*/ 	.short	(.L_5 - .L_4)
	.align		4
.L_4:
        /*0010*/ 	.word	index@(triton_poi_fused__native_batch_norm_legit_no_training_add_avg_pool2d_max_pool2d_with_indices_relu_4)
        /*0014*/ 	.word	0x00000000


	//----- nvinfo : EIATTR_FRAME_SIZE
	.align		4
.L_5:
        /*0018*/ 	.byte	0x04, 0x11
        /*001a*/ 	.short	(.L_7 - .L_6)
	.align		4
.L_6:
        /*001c*/ 	.word	index@(triton_poi_fused__native_batch_norm_legit_no_training_add_avg_pool2d_max_pool2d_with_indices_relu_4)
        /*0020*/ 	.word	0x00000000


	//----- nvinfo : EIATTR_MIN_STACK_SIZE
	.align		4
.L_7:
        /*0024*/ 	.byte	0x04, 0x12
        /*0026*/ 	.short	(.L_9 - .L_8)
	.align		4
.L_8:
        /*0028*/ 	.word	index@(triton_poi_fused__native_batch_norm_legit_no_training_add_avg_pool2d_max_pool2d_with_indices_relu_4)
        /*002c*/ 	.word	0x00000000
.L_9:


//--------------------- .nv.info.triton_poi_fused__native_batch_norm_legit_no_training_add_avg_pool2d_max_pool2d_with_indices_relu_4 --------------------------
	.section	.nv.info.triton_poi_fused__native_batch_norm_legit_no_training_add_avg_pool2d_max_pool2d_with_indices_relu_4,"",@"SHT_CUDA_INFO"
	.sectionflags	@""
	.align	4


	//----- nvinfo : EIATTR_CUDA_API_VERSION
	.align		4
        /*0000*/ 	.byte	0x04, 0x37
        /*0002*/ 	.short	(.L_11 - .L_10)
.L_10:
        /*0004*/ 	.word	0x0000007c


	//----- nvinfo : EIATTR_KPARAM_INFO
	.align		4
.L_11:
        /*0008*/ 	.byte	0x04, 0x17
        /*000a*/ 	.short	(.L_13 - .L_12)
.L_12:
        /*000c*/ 	.word	0x00000000
        /*0010*/ 	.short	0x0012
        /*0012*/ 	.short	0x0090
        /*0014*/ 	.byte	0x00, 0xf0, 0x11, 0x00


	//----- nvinfo : EIATTR_KPARAM_INFO
	.align		4
.L_13:
        /*0018*/ 	.byte	0x04, 0x17
        /*001a*/ 	.short	(.L_15 - .L_14)
.L_14:
        /*001c*/ 	.word	0x00000000
        /*0020*/ 	.short	0x0011
        /*0022*/ 	.short	0x0088
        /*0024*/ 	.byte	0x00, 0xf4, 0x21, 0x00


	//----- nvinfo : EIATTR_KPARAM_INFO
	.align		4
.L_15:
        /*0028*/ 	.byte	0x04, 0x17
        /*002a*/ 	.short	(.L_17 - .L_16)
.L_16:
        /*002c*/ 	.word	0x00000000
        /*0030*/ 	.short	0x0010
        /*0032*/ 	.short	0x0080
        /*0034*/ 	.byte	0x00, 0xf4, 0x21, 0x00


	//----- nvinfo : EIATTR_KPARAM_INFO
	.align		4
.L_17:
        /*0038*/ 	.byte	0x04, 0x17
        /*003a*/ 	.short	(.L_19 - .L_18)
.L_18:
        /*003c*/ 	.word	0x00000000
        /*0040*/ 	.short	0x000f
        /*0042*/ 	.short	0x0078
        /*0044*/ 	.byte	0x00, 0xf4, 0x21, 0x00


	//----- nvinfo : EIATTR_KPARAM_INFO
	.align		4
.L_19:
        /*0048*/ 	.byte	0x04, 0x17
        /*004a*/ 	.short	(.L_21 - .L_20)
.L_20:
        /*004c*/ 	.word	0x00000000
        /*0050*/ 	.short	0x000e
        /*0052*/ 	.short	0x0070
        /*0054*/ 	.byte	0x00, 0xf4, 0x21, 0x00


	//----- nvinfo : EIATTR_KPARAM_INFO
	.align		4
.L_21:
        /*0058*/ 	.byte	0x04, 0x17
        /*005a*/ 	.short	(.L_23 - .L_22)
.L_22:
        /*005c*/ 	.word	0x00000000
        /*0060*/ 	.short	0x000d
        /*0062*/ 	.short	0x0068
        /*0064*/ 	.byte	0x00, 0xf4, 0x21, 0x00


	//----- nvinfo : EIATTR_KPARAM_INFO
	.align		4
.L_23:
        /*0068*/ 	.byte	0x04, 0x17
        /*006a*/ 	.short	(.L_25 - .L_24)
.L_24:
        /*006c*/ 	.word	0x00000000
        /*0070*/ 	.short	0x000c
        /*0072*/ 	.short	0x0060
        /*0074*/ 	.byte	0x00, 0xf4, 0x21, 0x00


	//----- nvinfo : EIATTR_KPARAM_INFO
	.align		4
.L_25:
        /*0078*/ 	.byte	0x04, 0x17
        /*007a*/ 	.short	(.L_27 - .L_26)
.L_26:
        /*007c*/ 	.word	0x00000000
        /*0080*/ 	.short	0x000b
        /*0082*/ 	.short	0x0058
        /*0084*/ 	.byte	0x00, 0xf4, 0x21, 0x00


	//----- nvinfo : EIATTR_KPARAM_INFO
	.align		4
.L_27:
        /*0088*/ 	.byte	0x04, 0x17
        /*008a*/ 	.short	(.L_29 - .L_28)
.L_28:
        /*008c*/ 	.word	0x00000000
        /*0090*/ 	.short	0x000a
        /*0092*/ 	.short	0x0050
        /*0094*/ 	.byte	0x00, 0xf4, 0x21, 0x00


	//----- nvinfo : EIATTR_KPARAM_INFO
	.align		4
.L_29:
        /*0098*/ 	.byte	0x04, 0x17
        /*009a*/ 	.short	(.L_31 - .L_30)
.L_30:
        /*009c*/ 	.word	0x00000000
        /*00a0*/ 	.short	0x0009
        /*00a2*/ 	.short	0x0048
        /*00a4*/ 	.byte	0x00, 0xf4, 0x21, 0x00


	//----- nvinfo : EIATTR_KPARAM_INFO
	.align		4
.L_31:
        /*00a8*/ 	.byte	0x04, 0x17
        /*00aa*/ 	.short	(.L_33 - .L_32)
.L_32:
        /*00ac*/ 	.word	0x00000000
        /*00b0*/ 	.short	0x0008
        /*00b2*/ 	.short	0x0040
        /*00b4*/ 	.byte	0x00, 0xf4, 0x21, 0x00


	//----- nvinfo : EIATTR_KPARAM_INFO
	.align		4
.L_33:
        /*00b8*/ 	.byte	0x04, 0x17
        /*00ba*/ 	.short	(.L_35 - .L_34)
.L_34:
        /*00bc*/ 	.word	0x00000000
        /*00c0*/ 	.short	0x0007
        /*00c2*/ 	.short	0x0038
        /*00c4*/ 	.byte	0x00, 0xf4, 0x21, 0x00


	//----- nvinfo : EIATTR_KPARAM_INFO
	.align		4
.L_35:
        /*00c8*/ 	.byte	0x04, 0x17
        /*00ca*/ 	.short	(.L_37 - .L_36)
.L_36:
        /*00cc*/ 	.word	0x00000000
        /*00d0*/ 	.short	0x0006
        /*00d2*/ 	.short	0x0030
        /*00d4*/ 	.byte	0x00, 0xf4, 0x21, 0x00


	//----- nvinfo : EIATTR_KPARAM_INFO
	.align		4
.L_37:
        /*00d8*/ 	.byte	0x04, 0x17
        /*00da*/ 	.short	(.L_39 - .L_38)
.L_38:
        /*00dc*/ 	.word	0x00000000
        /*00e0*/ 	.short	0x0005
        /*00e2*/ 	.short	0x0028
        /*00e4*/ 	.byte	0x00, 0xf4, 0x21, 0x00


	//----- nvinfo : EIATTR_KPARAM_INFO
	.align		4
.L_39:
        /*00e8*/ 	.byte	0x04, 0x17
        /*00ea*/ 	.short	(.L_41 - .L_40)
.L_40:
        /*00ec*/ 	.word	0x00000000
        /*00f0*/ 	.short	0x0004
        /*00f2*/ 	.short	0x0020
        /*00f4*/ 	.byte	0x00, 0xf4, 0x21, 0x00


	//----- nvinfo : EIATTR_KPARAM_INFO
	.align		4
.L_41:
        /*00f8*/ 	.byte	0x04, 0x17
        /*00fa*/ 	.short	(.L_43 - .L_42)
.L_42:
        /*00fc*/ 	.word	0x00000000
        /*0100*/ 	.short	0x0003
        /*0102*/ 	.short	0x0018
        /*0104*/ 	.byte	0x00, 0xf4, 0x21, 0x00


	//----- nvinfo : EIATTR_KPARAM_INFO
	.align		4
.L_43:
        /*0108*/ 	.byte	0x04, 0x17
        /*010a*/ 	.short	(.L_45 - .L_44)
.L_44:
        /*010c*/ 	.word	0x00000000
        /*0110*/ 	.short	0x0002
        /*0112*/ 	.short	0x0010
        /*0114*/ 	.byte	0x00, 0xf4, 0x21, 0x00


	//----- nvinfo : EIATTR_KPARAM_INFO
	.align		4
.L_45:
        /*0118*/ 	.byte	0x04, 0x17
        /*011a*/ 	.short	(.L_47 - .L_46)
.L_46:
        /*011c*/ 	.word	0x00000000
        /*0120*/ 	.short	0x0001
        /*0122*/ 	.short	0x0008
        /*0124*/ 	.byte	0x00, 0xf4, 0x21, 0x00


	//----- nvinfo : EIATTR_KPARAM_INFO
	.align		4
.L_47:
        /*0128*/ 	.byte	0x04, 0x17
        /*012a*/ 	.short	(.L_49 - .L_48)
.L_48:
        /*012c*/ 	.word	0x00000000
        /*0130*/ 	.short	0x0000
        /*0132*/ 	.short	0x0000
        /*0134*/ 	.byte	0x00, 0xf4, 0x21, 0x00


	//----- nvinfo : EIATTR_SPARSE_MMA_MASK
	.align		4
.L_49:
        /*0138*/ 	.byte	0x03, 0x50
        /*013a*/ 	.short	0x0000


	//----- nvinfo : EIATTR_MAXREG_COUNT
	.align		4
        /*013c*/ 	.byte	0x03, 0x1b
        /*013e*/ 	.short	0x00ff


	//----- nvinfo : EIATTR_EXIT_INSTR_OFFSETS
	.align		4
        /*0140*/ 	.byte	0x04, 0x1c
        /*0142*/ 	.short	(.L_51 - .L_50)


	//   ....[0]....
.L_50:
        /*0144*/ 	.word	0x000014f0


	//   ....[1]....
        /*0148*/ 	.word	0x00001510


	//----- nvinfo : EIATTR_REQNTID
	.align		4
.L_51:
        /*014c*/ 	.byte	0x04, 0x10
        /*014e*/ 	.short	(.L_53 - .L_52)
.L_52:
        /*0150*/ 	.word	0x00000080
        /*0154*/ 	.word	0x00000001
        /*0158*/ 	.word	0x00000001


	//----- nvinfo : EIATTR_CBANK_PARAM_SIZE
	.align		4
.L_53:
        /*015c*/ 	.byte	0x03, 0x19
        /*015e*/ 	.short	0x0094


	//----- nvinfo : EIATTR_PARAM_CBANK
	.align		4
        /*0160*/ 	.byte	0x04, 0x0a
        /*0162*/ 	.short	(.L_55 - .L_54)
	.align		4
.L_54:
        /*0164*/ 	.word	index@(.nv.constant0.triton_poi_fused__native_batch_norm_legit_no_training_add_avg_pool2d_max_pool2d_with_indices_relu_4)
        /*0168*/ 	.short	0x0210
        /*016a*/ 	.short	0x0094


	//----- nvinfo : EIATTR_SW_WAR
	.align		4
.L_55:
        /*016c*/ 	.byte	0x04, 0x36
        /*016e*/ 	.short	(.L_57 - .L_56)
.L_56:
        /*0170*/ 	.word	0x00000008
.L_57:


//--------------------- .nv.callgraph             --------------------------
	.section	.nv.callgraph,"",@"SHT_CUDA_CALLGRAPH"
	.align	4
	.sectionentsize	8
	.align		4
        /*0000*/ 	.word	0x00000000
	.align		4
        /*0004*/ 	.word	0xffffffff
	.align		4
        /*0008*/ 	.word	0x00000000
	.align		4
        /*000c*/ 	.word	0xfffffffe
	.align		4
        /*0010*/ 	.word	0x00000000
	.align		4
        /*0014*/ 	.word	0xfffffffd
	.align		4
        /*0018*/ 	.word	0x00000000
	.align		4
        /*001c*/ 	.word	0xfffffffc


//--------------------- .nv.constant4             --------------------------
	.section	.nv.constant4,"a",@progbits
	.align	8
	.align		8
.nv.constant4:
        /*0000*/ 	.dword	_$_str
	.align		8
        /*0008*/ 	.dword	_$_str_$_2


//--------------------- .text.triton_poi_fused__native_batch_norm_legit_no_training_add_avg_pool2d_max_pool2d_with_indices_relu_4 --------------------------
	.section	.text.triton_poi_fused__native_batch_norm_legit_no_training_add_avg_pool2d_max_pool2d_with_indices_relu_4,"ax",@progbits
	.align	128
        .global         triton_poi_fused__native_batch_norm_legit_no_training_add_avg_pool2d_max_pool2d_with_indices_relu_4
        .type           triton_poi_fused__native_batch_norm_legit_no_training_add_avg_pool2d_max_pool2d_with_indices_relu_4,@function
        .size           triton_poi_fused__native_batch_norm_legit_no_training_add_avg_pool2d_max_pool2d_with_indices_relu_4,(.L_x_1 - triton_poi_fused__native_batch_norm_legit_no_training_add_avg_pool2d_max_pool2d_with_indices_relu_4)
        .other          triton_poi_fused__native_batch_norm_legit_no_training_add_avg_pool2d_max_pool2d_with_indices_relu_4,@"STO_CUDA_ENTRY STV_DEFAULT"
triton_poi_fused__native_batch_norm_legit_no_training_add_avg_pool2d_max_pool2d_with_indices_relu_4:
.text.triton_poi_fused__native_batch_norm_legit_no_training_add_avg_pool2d_max_pool2d_with_indices_relu_4:
[----:B------:R-:W0:Y:S01]  /*0000*/  LDC R1, c[0x0][0x28] ;  /* 0x00000a00ff017b82 */ /* 0x000e220000000800 */
[----:B------:R-:W1:Y:S07]  /*0010*/  S2R R3, SR_TID.X ;  /* 0x0000000000037919 */ /* 0x000e6e0000002100 */
[----:B------:R-:W2:Y:S01]  /*0020*/  LDC.64 R14, c[0x0][0x210] ;  /* 0x00008400ff0e7b82 */ /* 0x000ea20000000a00 */
[----:B------:R-:W-:Y:S01]  /*0030*/  ULDC.64 UR4, c[0x0][0x208] ;  /* 0x0000820000047ab9 */ /* 0x000fe20000000a00 */
[----:B------:R-:W3:Y:S01]  /*0040*/  S2R R0, SR_CTAID.X ;  /* 0x0000000000007919 */ /* 0x000ee20000002500 */
[----:B------:R-:W-:Y:S01]  /*0050*/  IMAD.MOV.U32 R7, RZ, RZ, RZ ;  /* 0x000000ffff077224 */ /* 0x000fe200078e00ff */
[----:B------:R-:W-:Y:S01]  /*0060*/  ULDC.64 UR6, c[0x0][0x278] ;  /* 0x00009e0000067ab9 */ /* 0x000fe20000000a00 */
[----:B------:R-:W-:-:S03]  /*0070*/  IMAD.MOV.U32 R8, RZ, RZ, RZ ;  /* 0x000000ffff087224 */ /* 0x000fc600078e00ff */
[----:B------:R-:W4:Y:S08]  /*0080*/  LDC.64 R18, c[0x0][0x220] ;  /* 0x00008800ff127b82 */ /* 0x000f300000000a00 */
[----:B------:R-:W5:Y:S01]  /*0090*/  LDC.64 R12, c[0x0][0x228] ;  /* 0x00008a00ff0c7b82 */ /* 0x000f620000000a00 */
[----:B-1----:R-:W-:Y:S02]  /*00a0*/  LOP3.LUT R3, R3, 0x7f, RZ, 0xc0, !PT ;  /* 0x0000007f03037812 */ /* 0x002fe400078ec0ff */
[----:B---3--:R-:W-:-:S03]  /*00b0*/  SHF.R.U32.HI R2, RZ, 0x18, R0 ;  /* 0x00000018ff027819 */ /* 0x008fc60000011600 */
[----:B------:R-:W-:Y:S01]  /*00c0*/  IMAD R6, R0, 0x80, R3 ;  /* 0x0000008000067824 */ /* 0x000fe200078e0203 */
[----:B------:R-:W-:-:S05]  /*00d0*/  SGXT.U32 R3, R2, 0x1 ;  /* 0x000000010203781a */ /* 0x000fca0000000000 */
[----:B------:R-:W-:-:S05]  /*00e0*/  IMAD.IADD R3, R6, 0x1, R3 ;  /* 0x0000000106037824 */ /* 0x000fca00078e0203 */
[----:B------:R-:W-:-:S04]  /*00f0*/  SHF.R.S32.HI R4, RZ, 0x1, R3 ;  /* 0x00000001ff047819 */ /* 0x000fc80000011403 */
[C---:B------:R-:W-:Y:S02]  /*0100*/  LEA.HI R2, R3.reuse, R4, RZ, 0x1 ;  /* 0x0000000403027211 */ /* 0x040fe400078f08ff */
[----:B------:R-:W-:Y:S02]  /*0110*/  LOP3.LUT R3, R3, 0xfffffffe, RZ, 0xc0, !PT ;  /* 0xfffffffe03037812 */ /* 0x000fe400078ec0ff */
[----:B------:R-:W-:-:S03]  /*0120*/  LOP3.LUT R5, R2, 0xfffffffe, RZ, 0xc0, !PT ;  /* 0xfffffffe02057812 */ /* 0x000fc600078ec0ff */
[----:B------:R-:W-:Y:S02]  /*0130*/  IMAD.IADD R2, R6, 0x1, -R3 ;  /* 0x0000000106027824 */ /* 0x000fe400078e0a03 */
[----:B------:R-:W-:Y:S02]  /*0140*/  IMAD.IADD R5, R4, 0x1, -R5 ;  /* 0x0000000104057824 */ /* 0x000fe400078e0a05 */
[----:B------:R-:W-:Y:S02]  /*0150*/  IMAD.SHL.U32 R37, R2, 0x2, RZ ;  /* 0x0000000202257824 */ /* 0x000fe400078e00ff */
[----:B------:R-:W-:Y:S01]  /*0160*/  IMAD.MOV.U32 R3, RZ, RZ, RZ ;  /* 0x000000ffff037224 */ /* 0x000fe200078e00ff */
[----:B------:R-:W-:Y:S01]  /*0170*/  ISETP.GT.AND P2, PT, R5, RZ, PT ;  /* 0x000000ff0500720c */ /* 0x000fe20003f44270 */
[----:B------:R-:W-:Y:S02]  /*0180*/  IMAD R37, R4, 0x8, R37 ;  /* 0x0000000804257824 */ /* 0x000fe400078e0225 */
[----:B------:R-:W-:Y:S01]  /*0190*/  IMAD.MOV.U32 R4, RZ, RZ, RZ ;  /* 0x000000ffff047224 */ /* 0x000fe200078e00ff */
[C---:B------:R-:W-:Y:S01]  /*01a0*/  ISETP.GT.AND P3, PT, R2.reuse, RZ, P2 ;  /* 0x000000ff0200720c */ /* 0x040fe20001764270 */
[C---:B------:R-:W-:Y:S01]  /*01b0*/  VIADD R35, R37.reuse, 0xfffffffb ;  /* 0xfffffffb25237836 */ /* 0x040fe20000000000 */
[----:B------:R-:W-:Y:S01]  /*01c0*/  ISETP.GT.AND P5, PT, R2, -0x1, P2 ;  /* 0xffffffff0200780c */ /* 0x000fe200017a4270 */
[----:B------:R-:W-:Y:S01]  /*01d0*/  VIADD R23, R37, 0xfffffffc ;  /* 0xfffffffc25177836 */ /* 0x000fe20000000000 */
[C---:B------:R-:W-:Y:S01]  /*01e0*/  ISETP.LT.AND P3, PT, R6.reuse, 0x2a0, P3 ;  /* 0x000002a00600780c */ /* 0x040fe20001f61270 */
[----:B--2---:R-:W-:Y:S01]  /*01f0*/  IMAD.WIDE R34, R35, 0x4, R14 ;  /* 0x0000000423227825 */ /* 0x004fe200078e020e */
[----:B------:R-:W-:-:S02]  /*0200*/  ISETP.LT.AND P5, PT, R6, 0x2a0, P5 ;  /* 0x000002a00600780c */ /* 0x000fc40002fa1270 */
[----:B------:R-:W-:Y:S01]  /*0210*/  ISETP.GT.AND P0, PT, R5, -0x1, PT ;  /* 0xffffffff0500780c */ /* 0x000fe20003f04270 */
[----:B------:R-:W-:Y:S01]  /*0220*/  IMAD.WIDE R22, R23, 0x4, R14 ;  /* 0x0000000417167825 */ /* 0x000fe200078e020e */
[----:B------:R-:W-:-:S03]  /*0230*/  P2R R29, PR, RZ, 0x4 ;  /* 0x00000004ff1d7803 */ /* 0x000fc60000000000 */
[----:B------:R-:W-:-:S04]  /*0240*/  VIADD R25, R37, 0xfffffffd ;  /* 0xfffffffd25197836 */ /* 0x000fc80000000000 */
[----:B------:R-:W2:Y:S01]  /*0250*/  @P3 LDG.E.EL R3, desc[UR4][R34.64] ;  /* 0x0000000422033981 */ /* 0x000ea2000c2e1900 */
[----:B------:R-:W-:-:S03]  /*0260*/  IMAD.WIDE R24, R25, 0x4, R14 ;  /* 0x0000000419187825 */ /* 0x000fc600078e020e */
[----:B------:R-:W3:Y:S01]  /*0270*/  @P5 LDG.E.EL R4, desc[UR4][R22.64] ;  /* 0x0000000416045981 */ /* 0x000ee2000c2e1900 */
[----:B------:R-:W-:-:S03]  /*0280*/  ISETP.GT.AND P0, PT, R2, RZ, P0 ;  /* 0x000000ff0200720c */ /* 0x000fc60000704270 */
[----:B------:R-:W4:Y:S01]  /*0290*/  @P5 LDG.E.EL R7, desc[UR4][R24.64] ;  /* 0x0000000418075981 */ /* 0x000f22000c2e1900 */
[----:B------:R-:W-:Y:S01]  /*02a0*/  ISETP.LT.AND P4, PT, R6, 0x2a0, P0 ;  /* 0x000002a00600780c */ /* 0x000fe20000781270 */
[----:B------:R-:W-:-:S04]  /*02b0*/  VIADD R17, R37, 0xffffffff ;  /* 0xffffffff25117836 */ /* 0x000fc80000000000 */
[----:B------:R-:W-:-:S08]  /*02c0*/  IMAD.WIDE R16, R17, 0x4, R14 ;  /* 0x0000000411107825 */ /* 0x000fd000078e020e */
[----:B------:R-:W5:Y:S01]  /*02d0*/  @P4 LDG.E.EL R8, desc[UR4][R16.64] ;  /* 0x0000000410084981 */ /* 0x000f62000c2e1900 */
[----:B--2---:R-:W-:Y:S02]  /*02e0*/  SEL R10, R3, 0xff800000, P3 ;  /* 0xff800000030a7807 */ /* 0x004fe40001800000 */
[----:B---3--:R-:W-:-:S04]  /*02f0*/  SEL R3, R4, 0xff800000, P5 ;  /* 0xff80000004037807 */ /* 0x008fc80002800000 */
[----:B------:R-:W-:Y:S02]  /*0300*/  FSETP.GT.AND P2, PT, R3, R10, PT ;  /* 0x0000000a0300720b */ /* 0x000fe40003f44000 */
[----:B----4-:R-:W-:Y:S02]  /*0310*/  SEL R7, R7, 0xff800000, P5 ;  /* 0xff80000007077807 */ /* 0x010fe40002800000 */
[----:B------:R-:W-:Y:S02]  /*0320*/  FSETP.NAN.AND P1, PT, R3, R3, PT ;  /* 0x000000030300720b */ /* 0x000fe40003f28000 */
[----:B------:R-:W-:Y:S02]  /*0330*/  FSETP.NAN.AND P0, PT, R7, R7, PT ;  /* 0x000000070700720b */ /* 0x000fe40003f08000 */
[----:B------:R-:W-:-:S05]  /*0340*/  P2R R33, PR, RZ, 0x4 ;  /* 0x00000004ff217803 */ /* 0x000fca0000000000 */
[----:B------:R-:W-:Y:S02]  /*0350*/  @!P2 FSEL R3, R3, R10, P1 ;  /* 0x0000000a0303a208 */ /* 0x000fe40000800000 */
[----:B-----5:R-:W-:Y:S02]  /*0360*/  SEL R4, R8, 0xff800000, P4 ;  /* 0xff80000008047807 */ /* 0x020fe40002000000 */
[----:B------:R-:W-:-:S04]  /*0370*/  FSETP.GEU.AND P6, PT, R3, R7, PT ;  /* 0x000000070300720b */ /* 0x000fc80003fce000 */
[----:B------:R-:W-:Y:S02]  /*0380*/  @!P0 FSEL R7, R7, R3, !P6 ;  /* 0x0000000307078208 */ /* 0x000fe40007000000 */
[-C--:B------:R-:W-:Y:S02]  /*0390*/  FSETP.NAN.AND P0, PT, R4, R4.reuse, PT ;  /* 0x000000040400720b */ /* 0x080fe40003f08000 */
[----:B------:R-:W-:Y:S01]  /*03a0*/  FSETP.GEU.AND P1, PT, R7, R4, PT ;  /* 0x000000040700720b */ /* 0x000fe20003f2e000 */
[----:B------:R-:W-:Y:S01]  /*03b0*/  IMAD.MOV.U32 R10, RZ, RZ, RZ ;  /* 0x000000ffff0a7224 */ /* 0x000fe200078e00ff */
[----:B------:R-:W-:Y:S02]  /*03c0*/  LOP3.LUT R8, R5, R2, RZ, 0xfc, !PT ;  /* 0x0000000205087212 */ /* 0x000fe400078efcff */
[----:B------:R-:W-:Y:S02]  /*03d0*/  P2R R3, PR, RZ, 0x2 ;  /* 0x00000002ff037803 */ /* 0x000fe40000000000 */
[----:B------:R-:W-:-:S05]  /*03e0*/  P2R R28, PR, RZ, 0x40 ;  /* 0x00000040ff1c7803 */ /* 0x000fca0000000000 */
[----:B------:R-:W-:Y:S02]  /*03f0*/  @!P0 FSEL R4, R4, R7, !P1 ;  /* 0x0000000704048208 */ /* 0x000fe40004800000 */
[----:B------:R-:W-:Y:S02]  /*0400*/  SHF.R.S32.HI R7, RZ, 0x18, R0 ;  /* 0x00000018ff077819 */ /* 0x000fe40000011400 */
[----:B------:R-:W-:Y:S02]  /*0410*/  ISETP.GE.AND P0, PT, R6, 0x2a0, PT ;  /* 0x000002a00600780c */ /* 0x000fe40003f06270 */
[----:B------:R-:W-:-:S04]  /*0420*/  SGXT R7, R7, 0x1 ;  /* 0x000000010707781a */ /* 0x000fc80000000200 */
[----:B------:R-:W-:-:S04]  /*0430*/  LEA.HI R7, R7, R6, RZ, 0x2 ;  /* 0x0000000607077211 */ /* 0x000fc800078f10ff */
[----:B------:R-:W-:-:S05]  /*0440*/  SHF.R.S32.HI R7, RZ, 0x2, R7 ;  /* 0x00000002ff077819 */ /* 0x000fca0000011407 */
[----:B------:R-:W-:-:S05]  /*0450*/  IMAD.HI R0, R7, 0x30c30c31, RZ ;  /* 0x30c30c3107007827 */ /* 0x000fca00078e02ff */
[----:B------:R-:W-:-:S04]  /*0460*/  SHF.R.U32.HI R9, RZ, 0x1f, R0 ;  /* 0x0000001fff097819 */ /* 0x000fc80000011600 */
[----:B------:R-:W-:Y:S01]  /*0470*/  LEA.HI.SX32 R0, R0, R9, 0x1d ;  /* 0x0000000900007211 */ /* 0x000fe200078feaff */
[----:B------:R-:W-:-:S04]  /*0480*/  IMAD.MOV.U32 R9, RZ, RZ, RZ ;  /* 0x000000ffff097224 */ /* 0x000fc800078e00ff */
[----:B------:R-:W-:-:S04]  /*0490*/  IMAD R11, R0, -0x2a, R7 ;  /* 0xffffffd6000b7824 */ /* 0x000fc800078e0207 */
[----:B------:R-:W-:-:S05]  /*04a0*/  IMAD.WIDE R18, R11, 0x4, R18 ;  /* 0x000000040b127825 */ /* 0x000fca00078e0212 */
[----:B------:R1:W2:Y:S01]  /*04b0*/  @!P0 LDG.E.EL R9, desc[UR4][R18.64] ;  /* 0x0000000412098981 */ /* 0x0002a2000c2e1900 */
[C---:B------:R-:W-:Y:S02]  /*04c0*/  IMAD.WIDE R26, R11.reuse, 0x4, R12 ;  /* 0x000000040b1a7825 */ /* 0x040fe400078e020c */
[----:B------:R-:W3:Y:S02]  /*04d0*/  LDC.64 R12, c[0x0][0x238] ;  /* 0x00008e00ff0c7b82 */ /* 0x000ee40000000a00 */
[----:B------:R-:W-:Y:S01]  /*04e0*/  IMAD.MOV.U32 R0, RZ, RZ, RZ ;  /* 0x000000ffff007224 */ /* 0x000fe200078e00ff */
[----:B------:R-:W4:Y:S05]  /*04f0*/  @!P0 LDG.E.EL R10, desc[UR4][R26.64] ;  /* 0x000000041a0a8981 */ /* 0x000f2a000c2e1900 */
[----:B-1----:R-:W1:Y:S02]  /*0500*/  LDC.64 R18, c[0x0][0x230] ;  /* 0x00008c00ff127b82 */ /* 0x002e640000000a00 */
[----:B-1----:R-:W-:-:S06]  /*0510*/  IMAD.WIDE R30, R11, 0x4, R18 ;  /* 0x000000040b1e7825 */ /* 0x002fcc00078e0212 */
[----:B------:R-:W1:Y:S01]  /*0520*/  LDC.64 R18, c[0x0][0x248] ;  /* 0x00009200ff127b82 */ /* 0x000e620000000a00 */
[----:B---3--:R-:W-:Y:S01]  /*0530*/  IMAD.WIDE R20, R11, 0x4, R12 ;  /* 0x000000040b147825 */ /* 0x008fe200078e020c */
[----:B------:R-:W-:Y:S01]  /*0540*/  CS2R R12, SRZ ;  /* 0x00000000000c7805 */ /* 0x000fe2000001ff00 */
[----:B------:R3:W5:Y:S01]  /*0550*/  @!P0 LDG.E.EL R0, desc[UR4][R30.64] ;  /* 0x000000041e008981 */ /* 0x000762000c2e1900 */
[----:B------:R-:W-:-:S04]  /*0560*/  ISETP.GT.AND P1, PT, R8, -0x1, !P0 ;  /* 0xffffffff0800780c */ /* 0x000fc80004724270 */
[----:B---3--:R-:W3:Y:S01]  /*0570*/  LDC.64 R30, c[0x0][0x258] ;  /* 0x00009600ff1e7b82 */ /* 0x008ee20000000a00 */
[----:B-1----:R-:W-:-:S05]  /*0580*/  IMAD.WIDE R18, R11, 0x4, R18 ;  /* 0x000000040b127825 */ /* 0x002fca00078e0212 */
[----:B------:R1:W2:Y:S02]  /*0590*/  @!P0 LDG.E.EL R13, desc[UR4][R18.64] ;  /* 0x00000004120d8981 */ /* 0x0002a4000c2e1900 */
[----:B-1----:R-:W1:Y:S01]  /*05a0*/  LDC.64 R18, c[0x0][0x250] ;  /* 0x00009400ff127b82 */ /* 0x002e620000000a00 */
[----:B------:R-:W-:Y:S01]  /*05b0*/  CS2R R26, SRZ ;  /* 0x00000000001a7805 */ /* 0x000fe2000001ff00 */
[----:B---3--:R-:W-:-:S05]  /*05c0*/  IMAD.WIDE R30, R11, 0x4, R30 ;  /* 0x000000040b1e7825 */ /* 0x008fca00078e021e */
[----:B------:R-:W3:Y:S01]  /*05d0*/  @!P0 LDG.E.EL R12, desc[UR4][R30.64] ;  /* 0x000000041e0c8981 */ /* 0x000ee2000c2e1900 */
[----:B-1----:R-:W-:-:S05]  /*05e0*/  IMAD.WIDE R18, R11, 0x4, R18 ;  /* 0x000000040b127825 */ /* 0x002fca00078e0212 */
[----:B------:R1:W2:Y:S02]  /*05f0*/  @!P0 LDG.E.EL R27, desc[UR4][R18.64] ;  /* 0x00000004121b8981 */ /* 0x0002a4000c2e1900 */
[----:B-1----:R-:W-:-:S05]  /*0600*/  IMAD.WIDE R18, R37, 0x4, R14 ;  /* 0x0000000425127825 */ /* 0x002fca00078e020e */
[----:B------:R-:W2:Y:S01]  /*0610*/  @P1 LDG.E.EL R26, desc[UR4][R18.64] ;  /* 0x00000004121a1981 */ /* 0x000ea2000c2e1900 */
[----:B------:R-:W-:-:S06]  /*0620*/  CS2R R30, SRZ ;  /* 0x00000000001e7805 */ /* 0x000fcc000001ff00 */
[----:B------:R-:W3:Y:S01]  /*0630*/  @P1 LDG.E.EL R31, desc[UR4][R18.64+0x4] ;  /* 0x00000404121f1981 */ /* 0x000ee2000c2e1900 */
[----:B------:R-:W-:Y:S02]  /*0640*/  IMAD.MOV.U32 R7, RZ, RZ, RZ ;  /* 0x000000ffff077224 */ /* 0x000fe400078e00ff */
[----:B------:R-:W-:Y:S01]  /*0650*/  IMAD.MOV.U32 R36, RZ, RZ, RZ ;  /* 0x000000ffff247224 */ /* 0x000fe200078e00ff */
[----:B------:R-:W4:Y:S04]  /*0660*/  @P3 LDG.E.EL R30, desc[UR4][R34.64] ;  /* 0x00000004221e3981 */ /* 0x000f28000c2e1900 */
[----:B------:R1:W5:Y:S02]  /*0670*/  @!P0 LDG.E.EL R7, desc[UR4][R20.64] ;  /* 0x0000000414078981 */ /* 0x000364000c2e1900 */
[----:B01----:R-:W0:Y:S02]  /*0680*/  LDC.64 R20, c[0x0][0x260] ;  /* 0x00009800ff147b82 */ /* 0x003e240000000a00 */
[----:B0-----:R-:W-:-:S04]  /*0690*/  IMAD.WIDE R20, R11, 0x4, R20 ;  /* 0x000000040b147825 */ /* 0x001fc800078e0214 */
[----:B------:R-:W-:-:S06]  /*06a0*/  IMAD.MOV.U32 R11, RZ, RZ, RZ ;  /* 0x000000ffff0b7224 */ /* 0x000fcc00078e00ff */
[----:B------:R0:W4:Y:S02]  /*06b0*/  @!P0 LDG.E.EL R11, desc[UR4][R20.64] ;  /* 0x00000004140b8981 */ /* 0x000124000c2e1900 */
[----:B0-----:R-:W-:-:S04]  /*06c0*/  VIADD R21, R37, 0x3 ;  /* 0x0000000325157836 */ /* 0x001fc80000000000 */
[----:B------:R-:W-:-:S05]  /*06d0*/  IMAD.WIDE R20, R21, 0x4, R14 ;  /* 0x0000000415147825 */ /* 0x000fca00078e020e */
[----:B------:R-:W4:Y:S01]  /*06e0*/  @P4 LDG.E.EL R36, desc[UR4][R20.64] ;  /* 0x0000000414244981 */ /* 0x000f22000c2e1900 */
[----:B------:R-:W-:Y:S02]  /*06f0*/  CS2R R34, SRZ ;  /* 0x0000000000227805 */ /* 0x000fe4000001ff00 */
[----:B--2---:R-:W-:-:S04]  /*0700*/  SEL R32, R26, 0xff800000, P1 ;  /* 0xff8000001a207807 */ /* 0x004fc80000800000 */
[-C--:B------:R-:W-:Y:S02]  /*0710*/  FSETP.NAN.AND P6, PT, R32, R32.reuse, PT ;  /* 0x000000202000720b */ /* 0x080fe40003fc8000 */
[----:B------:R-:W-:Y:S02]  /*0720*/  FSETP.GEU.AND P2, PT, R4, R32, PT ;  /* 0x000000200400720b */ /* 0x000fe40003f4e000 */
[----:B---3--:R-:W-:-:S09]  /*0730*/  SEL R31, R31, 0xff800000, P1 ;  /* 0xff8000001f1f7807 */ /* 0x008fd20000800000 */
[----:B------:R-:W-:Y:S02]  /*0740*/  @!P6 FSEL R32, R32, R4, !P2 ;  /* 0x000000042020e208 */ /* 0x000fe40005000000 */
[-C--:B------:R-:W-:Y:S02]  /*0750*/  FSETP.NAN.AND P6, PT, R31, R31.reuse, PT ;  /* 0x0000001f1f00720b */ /* 0x080fe40003fc8000 */
[----:B------:R-:W-:Y:S02]  /*0760*/  P2R R26, PR, RZ, 0x4 ;  /* 0x00000004ff1a7803 */ /* 0x000fe40000000000 */
[----:B------:R-:W-:-:S09]  /*0770*/  FSETP.GEU.AND P2, PT, R32, R31, PT ;  /* 0x0000001f2000720b */ /* 0x000fd20003f4e000 */
[----:B------:R-:W-:Y:S01]  /*0780*/  @!P6 FSEL R31, R31, R32, !P2 ;  /* 0x000000201f1fe208 */ /* 0x000fe20005000000 */
[----:B------:R-:W-:-:S06]  /*0790*/  IMAD.MOV.U32 R32, RZ, RZ, RZ ;  /* 0x000000ffff207224 */ /* 0x000fcc00078e00ff */
[----:B------:R0:W2:Y:S02]  /*07a0*/  @P5 LDG.E.EL R32, desc[UR4][R22.64] ;  /* 0x0000000416205981 */ /* 0x0000a4000c2e1900 */
[----:B0-----:R-:W-:-:S04]  /*07b0*/  VIADD R23, R37, 0x4 ;  /* 0x0000000425177836 */ /* 0x001fc80000000000 */
[----:B------:R-:W-:-:S05]  /*07c0*/  IMAD.WIDE R22, R23, 0x4, R14 ;  /* 0x0000000417167825 */ /* 0x000fca00078e020e */
[----:B------:R-:W3:Y:S01]  /*07d0*/  @P1 LDG.E.EL R35, desc[UR4][R22.64] ;  /* 0x0000000416231981 */ /* 0x000ee2000c2e1900 */
[----:B------:R-:W-:-:S04]  /*07e0*/  VIADD R37, R37, 0x5 ;  /* 0x0000000525257836 */ /* 0x000fc80000000000 */
[----:B------:R-:W-:-:S05]  /*07f0*/  IMAD.WIDE R14, R37, 0x4, R14 ;  /* 0x00000004250e7825 */ /* 0x000fca00078e020e */
[----:B------:R-:W2:Y:S01]  /*0800*/  @P1 LDG.E.EL R34, desc[UR4][R14.64] ;  /* 0x000000040e221981 */ /* 0x000ea2000c2e1900 */
[----:B----4-:R-:W-:-:S04]  /*0810*/  SEL R36, R36, 0xff800000, P4 ;  /* 0xff80000024247807 */ /* 0x010fc80002000000 */
[-C--:B------:R-:W-:Y:S02]  /*0820*/  FSETP.NAN.AND P6, PT, R36, R36.reuse, PT ;  /* 0x000000242400720b */ /* 0x080fe40003fc8000 */
[----:B------:R-:W-:Y:S02]  /*0830*/  P2R R8, PR, RZ, 0x4 ;  /* 0x00000004ff087803 */ /* 0x000fe40000000000 */
[----:B------:R-:W-:-:S09]  /*0840*/  FSETP.GEU.AND P2, PT, R31, R36, PT ;  /* 0x000000241f00720b */ /* 0x000fd20003f4e000 */
[----:B------:R-:W-:Y:S02]  /*0850*/  @!P6 FSEL R36, R36, R31, !P2 ;  /* 0x0000001f2424e208 */ /* 0x000fe40005000000 */
[----:B------:R-:W-:Y:S01]  /*0860*/  P2R R4, PR, RZ, 0x4 ;  /* 0x00000004ff047803 */ /* 0x000fe20000000000 */
[----:B------:R-:W-:Y:S01]  /*0870*/  IMAD.MOV.U32 R31, RZ, RZ, RZ ;  /* 0x000000ffff1f7224 */ /* 0x000fe200078e00ff */
[----:B------:R-:W-:Y:S01]  /*0880*/  SEL R37, R30, RZ, P3 ;  /* 0x000000ff1e257207 */ /* 0x000fe20001800000 */
[----:B------:R-:W-:-:S04]  /*0890*/  IMAD.MOV.U32 R30, RZ, RZ, RZ ;  /* 0x000000ffff1e7224 */ /* 0x000fc800078e00ff */
[----:B------:R-:W4:Y:S04]  /*08a0*/  @P5 LDG.E.EL R31, desc[UR4][R24.64] ;  /* 0x00000004181f5981 */ /* 0x000f28000c2e1900 */
[----:B------:R-:W5:Y:S01]  /*08b0*/  @P1 LDG.E.EL R30, desc[UR4][R18.64] ;  /* 0x00000004121e1981 */ /* 0x000f62000c2e1900 */
[----:B---3--:R-:W-:-:S04]  /*08c0*/  SEL R35, R35, 0xff800000, P1 ;  /* 0xff80000023237807 */ /* 0x008fc80000800000 */
[-C--:B------:R-:W-:Y:S02]  /*08d0*/  FSETP.NAN.AND P6, PT, R35, R35.reuse, PT ;  /* 0x000000232300720b */ /* 0x080fe40003fc8000 */
[----:B------:R-:W-:-:S11]  /*08e0*/  FSETP.GEU.AND P2, PT, R36, R35, PT ;  /* 0x000000232400720b */ /* 0x000fd60003f4e000 */
[----:B------:R-:W-:Y:S01]  /*08f0*/  @!P6 FSEL R35, R35, R36, !P2 ;  /* 0x000000242323e208 */ /* 0x000fe20005000000 */
[----:B------:R-:W-:-:S06]  /*0900*/  IMAD.MOV.U32 R36, RZ, RZ, RZ ;  /* 0x000000ffff247224 */ /* 0x000fcc00078e00ff */
[----:B------:R0:W3:Y:S02]  /*0910*/  @P4 LDG.E.EL R36, desc[UR4][R16.64] ;  /* 0x0000000410244981 */ /* 0x0000e4000c2e1900 */
[----:B0-----:R-:W-:-:S06]  /*0920*/  IMAD.MOV.U32 R17, RZ, RZ, RZ ;  /* 0x000000ffff117224 */ /* 0x001fcc00078e00ff */
[----:B------:R0:W3:Y:S01]  /*0930*/  @P1 LDG.E.EL R17, desc[UR4][R18.64+0x4] ;  /* 0x0000040412111981 */ /* 0x0000e2000c2e1900 */
[----:B--2---:R-:W-:-:S04]  /*0940*/  SEL R34, R34, 0xff800000, P1 ;  /* 0xff80000022227807 */ /* 0x004fc80000800000 */
[-C--:B------:R-:W-:Y:S02]  /*0950*/  FSETP.NAN.AND P6, PT, R34, R34.reuse, PT ;  /* 0x000000222200720b */ /* 0x080fe40003fc8000 */
[----:B------:R-:W-:Y:S02]  /*0960*/  P2R R24, PR, RZ, 0x4 ;  /* 0x00000004ff187803 */ /* 0x000fe40000000000 */
[----:B------:R-:W-:Y:S02]  /*0970*/  FSETP.GEU.AND P2, PT, R35, R34, PT ;  /* 0x000000222300720b */ /* 0x000fe40003f4e000 */
[----:B------:R-:W-:Y:S02]  /*0980*/  SEL R32, R32, RZ, P5 ;  /* 0x000000ff20207207 */ /* 0x000fe40002800000 */
[----:B----4-:R-:W-:Y:S02]  /*0990*/  SEL R31, R31, RZ, P5 ;  /* 0x000000ff1f1f7207 */ /* 0x010fe40002800000 */
[----:B-----5:R-:W-:Y:S01]  /*09a0*/  SEL R30, R30, RZ, P1 ;  /* 0x000000ff1e1e7207 */ /* 0x020fe20000800000 */
[----:B------:R-:W-:Y:S01]  /*09b0*/  IMAD.SHL.U32 R16, R5, 0x2, RZ ;  /* 0x0000000205107824 */ /* 0x000fe200078e00ff */
[----:B0-----:R-:W0:Y:S01]  /*09c0*/  LDC.64 R18, c[0x0][0x218] ;  /* 0x00008600ff127b82 */ /* 0x001e220000000a00 */
[----:B------:R-:W-:Y:S01]  /*09d0*/  @!P6 FSEL R34, R34, R35, !P2 ;  /* 0x000000232222e208 */ /* 0x000fe20005000000 */
[----:B------:R-:W-:Y:S01]  /*09e0*/  IMAD.SHL.U32 R35, R2, 0x2, RZ ;  /* 0x0000000202237824 */ /* 0x000fe200078e00ff */
[----:B------:R-:W-:-:S02]  /*09f0*/  P2R R25, PR, RZ, 0x4 ;  /* 0x00000004ff197803 */ /* 0x000fc40000000000 */
[----:B------:R-:W-:Y:S01]  /*0a00*/  ISETP.NE.AND P2, PT, R33, RZ, PT ;  /* 0x000000ff2100720c */ /* 0x000fe20003f45270 */
[C---:B------:R-:W-:Y:S01]  /*0a10*/  VIADD R33, R35.reuse, 0xffffffff ;  /* 0xffffffff23217836 */ /* 0x040fe20000000000 */
[----:B------:R-:W-:Y:S01]  /*0a20*/  ISETP.GT.AND P6, PT, R2, RZ, PT ;  /* 0x000000ff0200720c */ /* 0x000fe20003fc4270 */
[----:B------:R-:W-:Y:S02]  /*0a30*/  VIADD R35, R35, 0x2 ;  /* 0x0000000223237836 */ /* 0x000fe40000000000 */
[----:B------:R-:W-:Y:S01]  /*0a40*/  FADD R32, R37, R32 ;  /* 0x0000002025207221 */ /* 0x000fe20000000000 */
[----:B------:R-:W-:Y:S02]  /*0a50*/  SEL R33, R33, RZ, P6 ;  /* 0x000000ff21217207 */ /* 0x000fe40003000000 */
[----:B------:R-:W-:Y:S02]  /*0a60*/  SEL R35, R35, 0x4, !P6 ;  /* 0x0000000423237807 */ /* 0x000fe40007000000 */
[----:B------:R-:W-:-:S02]  /*0a70*/  ISETP.NE.AND P6, PT, R28, RZ, PT ;  /* 0x000000ff1c00720c */ /* 0x000fc40003fc5270 */
[----:B------:R-:W-:Y:S02]  /*0a80*/  SEL R28, RZ, 0x1, !P2 ;  /* 0x00000001ff1c7807 */ /* 0x000fe40005000000 */
[----:B------:R-:W-:Y:S01]  /*0a90*/  ISETP.NE.AND P2, PT, R29, RZ, PT ;  /* 0x000000ff1d00720c */ /* 0x000fe20003f45270 */
[----:B------:R-:W-:Y:S01]  /*0aa0*/  FADD R32, R32, R31 ;  /* 0x0000001f20207221 */ /* 0x000fe20000000000 */
[----:B---3--:R-:W-:-:S05]  /*0ab0*/  SEL R29, R36, RZ, P4 ;  /* 0x000000ff241d7207 */ /* 0x008fca0002000000 */
[----:B------:R-:W-:-:S04]  /*0ac0*/  FADD R29, R32, R29 ;  /* 0x0000001d201d7221 */ /* 0x000fc80000000000 */
[----:B------:R-:W-:Y:S01]  /*0ad0*/  FADD R30, R29, R30 ;  /* 0x0000001e1d1e7221 */ /* 0x000fe20000000000 */
[----:B------:R-:W-:-:S05]  /*0ae0*/  SEL R17, R17, RZ, P1 ;  /* 0x000000ff11117207 */ /* 0x000fca0000800000 */
[----:B------:R-:W-:Y:S01]  /*0af0*/  FADD R30, R30, R17 ;  /* 0x000000111e1e7221 */ /* 0x000fe20000000000 */
[----:B------:R-:W-:-:S06]  /*0b00*/  IMAD.MOV.U32 R17, RZ, RZ, RZ ;  /* 0x000000ffff117224 */ /* 0x000fcc00078e00ff */
[----:B------:R-:W2:Y:S02]  /*0b10*/  @P4 LDG.E.EL R17, desc[UR4][R20.64] ;  /* 0x0000000414114981 */ /* 0x000ea4000c2e1900 */
[----:B--2---:R-:W-:-:S05]  /*0b20*/  SEL R17, R17, RZ, P4 ;  /* 0x000000ff11117207 */ /* 0x004fca0002000000 */
[----:B------:R-:W-:Y:S01]  /*0b30*/  FADD R30, R30, R17 ;  /* 0x000000111e1e7221 */ /* 0x000fe20000000000 */
[----:B------:R-:W-:-:S06]  /*0b40*/  IMAD.MOV.U32 R17, RZ, RZ, RZ ;  /* 0x000000ffff117224 */ /* 0x000fcc00078e00ff */
[----:B------:R0:W2:Y:S01]  /*0b50*/  @P1 LDG.E.EL R17, desc[UR4][R22.64] ;  /* 0x0000000416111981 */ /* 0x0000a2000c2e1900 */
[C---:B------:R-:W-:Y:S02]  /*0b60*/  VIADD R32, R16.reuse, 0xffffffff ;  /* 0xffffffff10207836 */ /* 0x040fe40000000000 */
[----:B------:R-:W-:-:S03]  /*0b70*/  VIADD R16, R16, 0x2 ;  /* 0x0000000210107836 */ /* 0x000fc60000000000 */
[----:B------:R-:W-:Y:S02]  /*0b80*/  SEL R32, R32, RZ, P2 ;  /* 0x000000ff20207207 */ /* 0x000fe40001000000 */
[----:B------:R-:W-:-:S03]  /*0b90*/  SEL R16, R16, 0x4, !P2 ;  /* 0x0000000410107807 */ /* 0x000fc60005000000 */
[----:B------:R-:W-:Y:S02]  /*0ba0*/  IMAD R31, R32, R35, RZ ;  /* 0x00000023201f7224 */ /* 0x000fe400078e02ff */
[-C--:B------:R-:W-:Y:S02]  /*0bb0*/  IMAD R35, R35, R16.reuse, RZ ;  /* 0x0000001023237224 */ /* 0x080fe400078e02ff */
[C---:B------:R-:W-:Y:S01]  /*0bc0*/  IMAD R31, R33.reuse, R16, R31 ;  /* 0x00000010211f7224 */ /* 0x040fe200078e021f */
[----:B------:R-:W-:Y:S01]  /*0bd0*/  CS2R R36, SRZ ;  /* 0x0000000000247805 */ /* 0x000fe2000001ff00 */
[----:B------:R-:W-:Y:S01]  /*0be0*/  IMAD.MOV.U32 R29, RZ, RZ, RZ ;  /* 0x000000ffff1d7224 */ /* 0x000fe200078e00ff */
[----:B------:R-:W-:Y:S01]  /*0bf0*/  ISETP.LT.AND P2, PT, R2, 0x1, !P0 ;  /* 0x000000010200780c */ /* 0x000fe20004741270 */
[----:B------:R-:W-:-:S04]  /*0c00*/  IMAD R32, R33, R32, R35 ;  /* 0x0000002021207224 */ /* 0x000fc800078e0223 */
[----:B------:R1:W3:Y:S01]  /*0c10*/  @P1 LDG.E.EL R29, desc[UR4][R14.64] ;  /* 0x000000040e1d1981 */ /* 0x0002e2000c2e1900 */
[----:B------:R-:W-:Y:S01]  /*0c20*/  SEL R28, R28, 0x2, P6 ;  /* 0x000000021c1c7807 */ /* 0x000fe20003000000 */
[----:B------:R-:W-:Y:S01]  /*0c30*/  IMAD.MOV.U32 R33, RZ, RZ, RZ ;  /* 0x000000ffff217224 */ /* 0x000fe200078e00ff */
[----:B------:R-:W-:Y:S01]  /*0c40*/  ISETP.GT.AND P6, PT, R5, RZ, P2 ;  /* 0x000000ff0500720c */ /* 0x000fe200017c4270 */
[----:B0-----:R-:W-:-:S04]  /*0c50*/  IMAD.WIDE R22, R6, 0x4, R18 ;  /* 0x0000000406167825 */ /* 0x001fc800078e0212 */
[C---:B------:R-:W-:Y:S01]  /*0c60*/  VIADD R21, R6.reuse, 0xfffffffd ;  /* 0xfffffffd06157836 */ /* 0x040fe20000000000 */
[----:B------:R0:W4:Y:S01]  /*0c70*/  @!P0 LDG.E R33, desc[UR4][R22.64] ;  /* 0x0000000416218981 */ /* 0x000122000c1e1900 */
[C---:B-1----:R-:W-:Y:S02]  /*0c80*/  VIADD R15, R6.reuse, 0xffffffff ;  /* 0xffffffff060f7836 */ /* 0x042fe40000000000 */
[----:B------:R-:W-:Y:S01]  /*0c90*/  IMAD.MOV.U32 R35, RZ, RZ, RZ ;  /* 0x000000ffff237224 */ /* 0x000fe200078e00ff */
[----:B0-----:R-:W-:Y:S01]  /*0ca0*/  CS2R R22, SRZ ;  /* 0x0000000000167805 */ /* 0x001fe2000001ff00 */
[----:B------:R-:W-:Y:S01]  /*0cb0*/  VIADD R19, R6, 0xfffffffe ;  /* 0xfffffffe06137836 */ /* 0x000fe20000000000 */
[----:B--2---:R-:W-:-:S05]  /*0cc0*/  SEL R17, R17, RZ, P1 ;  /* 0x000000ff11117207 */ /* 0x004fca0000800000 */
[----:B------:R-:W-:Y:S02]  /*0cd0*/  FADD R30, R30, R17 ;  /* 0x000000111e1e7221 */ /* 0x000fe40000000000 */
[----:B------:R-:W0:Y:S02]  /*0ce0*/  LDC.64 R16, c[0x0][0x240] ;  /* 0x00009000ff107b82 */ /* 0x000e240000000a00 */
[----:B0-----:R-:W-:-:S05]  /*0cf0*/  IMAD.WIDE R16, R6, 0x4, R16 ;  /* 0x0000000406107825 */ /* 0x001fca00078e0210 */
[----:B------:R0:W2:Y:S02]  /*0d00*/  @!P0 LDG.E R36, desc[UR4][R16.64] ;  /* 0x0000000410248981 */ /* 0x0000a4000c1e1900 */
[----:B0-----:R-:W0:Y:S02]  /*0d10*/  LDC.64 R16, c[0x0][0x268] ;  /* 0x00009a00ff107b82 */ /* 0x001e240000000a00 */
[----:B0-----:R-:W-:-:S04]  /*0d20*/  IMAD.WIDE R14, R15, 0x4, R16 ;  /* 0x000000040f0e7825 */ /* 0x001fc800078e0210 */
[--C-:B------:R-:W-:Y:S01]  /*0d30*/  IMAD.WIDE R20, R21, 0x4, R16.reuse ;  /* 0x0000000415147825 */ /* 0x100fe200078e0210 */
[----:B------:R-:W5:Y:S04]  /*0d40*/  @P6 LDG.E R22, desc[UR4][R14.64] ;  /* 0x000000040e166981 */ /* 0x000f68000c1e1900 */
[----:B------:R-:W2:Y:S01]  /*0d50*/  @P3 LDG.E R35, desc[UR4][R20.64] ;  /* 0x0000000414233981 */ /* 0x000ea2000c1e1900 */
[----:B------:R-:W-:Y:S01]  /*0d60*/  IMAD.WIDE R18, R19, 0x4, R16 ;  /* 0x0000000413127825 */ /* 0x000fe200078e0210 */
[----:B---3--:R-:W-:-:S03]  /*0d70*/  SEL R29, R29, RZ, P1 ;  /* 0x000000ff1d1d7207 */ /* 0x008fc60000800000 */
[----:B------:R-:W-:Y:S01]  /*0d80*/  FADD R10, R10, 0.0010000000474974513054 ;  /* 0x3a83126f0a0a7421 */ /* 0x000fe20000000000 */
[----:B------:R-:W3:Y:S04]  /*0d90*/  @P4 LDG.E R23, desc[UR4][R14.64] ;  /* 0x000000040e174981 */ /* 0x000ee8000c1e1900 */
[----:B------:R0:W3:Y:S01]  /*0da0*/  @P5 LDG.E R37, desc[UR4][R18.64] ;  /* 0x0000000412255981 */ /* 0x0000e2000c1e1900 */
[----:B------:R-:W-:Y:S02]  /*0db0*/  FADD R30, R30, R29 ;  /* 0x0000001d1e1e7221 */ /* 0x000fe40000000000 */
[----:B------:R1:W1:Y:S01]  /*0dc0*/  MUFU.SQRT R29, R10 ;  /* 0x0000000a001d7308 */ /* 0x0002620000002000 */
[----:B0-----:R-:W-:-:S07]  /*0dd0*/  FADD R19, R27, 0.0010000000474974513054 ;  /* 0x3a83126f1b137421 */ /* 0x001fce0000000000 */
[----:B------:R-:W0:Y:S01]  /*0de0*/  MUFU.SQRT R27, R19 ;  /* 0x00000013001b7308 */ /* 0x000e220000002000 */
[----:B------:R-:W-:Y:S02]  /*0df0*/  IMAD.MOV.U32 R18, RZ, RZ, 0x3e800000 ;  /* 0x3e800000ff127424 */ /* 0x000fe400078e00ff */
[----:B------:R-:W-:-:S05]  /*0e00*/  IMAD.IADD R31, R32, 0x1, -R31 ;  /* 0x00000001201f7824 */ /* 0x000fca00078e0a1f */
[----:B-1----:R-:W-:Y:S02]  /*0e10*/  I2FP.F32.S32 R10, R31 ;  /* 0x0000001f000a7245 */ /* 0x002fe40000201400 */
[----:B-----5:R-:W-:Y:S02]  /*0e20*/  SEL R22, R22, RZ, P6 ;  /* 0x000000ff16167207 */ /* 0x020fe40003000000 */
[----:B------:R-:W-:Y:S02]  /*0e30*/  ISETP.NE.AND P6, PT, R3, RZ, PT ;  /* 0x000000ff0300720c */ /* 0x000fe40003fc5270 */
[----:B--2---:R-:W-:Y:S02]  /*0e40*/  SEL R3, R35, RZ, P3 ;  /* 0x000000ff23037207 */ /* 0x004fe40001800000 */
[----:B------:R-:W-:Y:S02]  /*0e50*/  FSETP.GT.AND P3, PT, R29, 8.50705917302346158658e+37, PT ;  /* 0x7e8000001d00780b */ /* 0x000fe40003f64000 */
[----:B------:R-:W-:-:S02]  /*0e60*/  SEL R28, R28, 0x3, P6 ;  /* 0x000000031c1c7807 */ /* 0x000fc40003000000 */
[----:B0-----:R-:W-:Y:S02]  /*0e70*/  FSETP.GT.AND P6, PT, R27, 8.50705917302346158658e+37, PT ;  /* 0x7e8000001b00780b */ /* 0x001fe40003fc4000 */
[----:B---3--:R-:W-:Y:S02]  /*0e80*/  SEL R20, R37, RZ, P5 ;  /* 0x000000ff25147207 */ /* 0x008fe40002800000 */
[----:B------:R-:W-:Y:S02]  /*0e90*/  FSETP.GEU.AND P5, PT, R29, 1.175494350822287508e-38, PT ;  /* 0x008000001d00780b */ /* 0x000fe40003fae000 */
[----:B------:R-:W-:-:S03]  /*0ea0*/  FSEL R21, R18, 1, P3 ;  /* 0x3f80000012157808 */ /* 0x000fc60001800000 */
[----:B------:R-:W-:Y:S01]  /*0eb0*/  @P3 FMUL R29, R29, 0.25 ;  /* 0x3e8000001d1d3820 */ /* 0x000fe20000400000 */
[----:B------:R-:W-:-:S03]  /*0ec0*/  FSETP.GEU.AND P3, PT, R27, 1.175494350822287508e-38, PT ;  /* 0x008000001b00780b */ /* 0x000fc60003f6e000 */
[----:B------:R-:W-:Y:S01]  /*0ed0*/  @P6 FMUL R27, R27, 0.25 ;  /* 0x3e8000001b1b6820 */ /* 0x000fe20000400000 */
[----:B------:R-:W-:Y:S02]  /*0ee0*/  FSEL R18, R18, 1, P6 ;  /* 0x3f80000012127808 */ /* 0x000fe40003000000 */
[----:B------:R-:W-:Y:S01]  /*0ef0*/  ISETP.NE.AND P6, PT, R26, RZ, PT ;  /* 0x000000ff1a00720c */ /* 0x000fe20003fc5270 */
[----:B------:R-:W-:Y:S01]  /*0f00*/  @!P5 FMUL R29, R29, 16777216 ;  /* 0x4b8000001d1dd820 */ /* 0x000fe20000400000 */
[----:B------:R-:W-:Y:S01]  /*0f10*/  @!P5 FMUL R21, R21, 16777216 ;  /* 0x4b8000001515d820 */ /* 0x000fe20000400000 */
[----:B------:R-:W-:-:S04]  /*0f20*/  FSETP.GT.AND P5, PT, |R10|, 8.50705917302346158658e+37, PT ;  /* 0x7e8000000a00780b */ /* 0x000fc80003fa4200 */
[----:B------:R-:W-:Y:S01]  /*0f30*/  @!P3 FMUL R27, R27, 16777216 ;  /* 0x4b8000001b1bb820 */ /* 0x000fe20000400000 */
[----:B------:R-:W-:Y:S02]  /*0f40*/  SEL R28, R28, 0x4, P6 ;  /* 0x000000041c1c7807 */ /* 0x000fe40003000000 */
[----:B------:R-:W-:-:S03]  /*0f50*/  FSETP.GEU.AND P6, PT, |R10|, 1.175494350822287508e-38, PT ;  /* 0x008000000a00780b */ /* 0x000fc60003fce200 */
[----:B------:R-:W0:Y:S03]  /*0f60*/  MUFU.RCP R27, R27 ;  /* 0x0000001b001b7308 */ /* 0x000e260000001000 */
[----:B------:R-:W-:Y:S01]  /*0f70*/  @P5 FMUL R10, R10, 0.25 ;  /* 0x3e8000000a0a5820 */ /* 0x000fe20000400000 */
[----:B------:R-:W-:Y:S01]  /*0f80*/  @P5 FMUL R30, R30, 0.25 ;  /* 0x3e8000001e1e5820 */ /* 0x000fe20000400000 */
[----:B------:R-:W-:Y:S01]  /*0f90*/  ISETP.NE.AND P5, PT, R8, RZ, PT ;  /* 0x000000ff0800720c */ /* 0x000fe20003fa5270 */
[----:B------:R-:W-:Y:S01]  /*0fa0*/  @!P3 FMUL R18, R18, 16777216 ;  /* 0x4b8000001212b820 */ /* 0x000fe20000400000 */
[----:B------:R-:W-:Y:S02]  /*0fb0*/  ISETP.GT.AND P3, PT, R5, -0x1, P2 ;  /* 0xffffffff0500780c */ /* 0x000fe40001764270 */
[----:B------:R-:W-:Y:S01]  /*0fc0*/  SEL R8, R28, 0x5, P5 ;  /* 0x000000051c087807 */ /* 0x000fe20002800000 */
[----:B------:R-:W-:Y:S01]  /*0fd0*/  @!P6 FMUL R10, R10, 16777216 ;  /* 0x4b8000000a0ae820 */ /* 0x000fe20000400000 */
[----:B------:R-:W-:Y:S01]  /*0fe0*/  @!P6 FMUL R30, R30, 16777216 ;  /* 0x4b8000001e1ee820 */ /* 0x000fe20000400000 */
[----:B------:R-:W-:Y:S01]  /*0ff0*/  ISETP.NE.AND P5, PT, R25, RZ, PT ;  /* 0x000000ff1900720c */ /* 0x000fe20003fa5270 */
[----:B------:R-:W-:Y:S01]  /*1000*/  IMAD.MOV.U32 R26, RZ, RZ, RZ ;  /* 0x000000ffff1a7224 */ /* 0x000fe200078e00ff */
[----:B------:R-:W-:Y:S01]  /*1010*/  ISETP.NE.AND P6, PT, R24, RZ, PT ;  /* 0x000000ff1800720c */ /* 0x000fe20003fc5270 */
[----:B0-----:R-:W-:Y:S01]  /*1020*/  FMUL R25, R27, R18 ;  /* 0x000000121b197220 */ /* 0x001fe20000400000 */
[----:B------:R0:W1:Y:S01]  /*1030*/  MUFU.RCP R24, R29 ;  /* 0x0000001d00187308 */ /* 0x0000620000001000 */
[----:B------:R-:W-:-:S04]  /*1040*/  IMAD.WIDE R18, R6, 0x4, R16 ;  /* 0x0000000406127825 */ /* 0x000fc800078e0210 */
[----:B------:R-:W-:Y:S01]  /*1050*/  FADD R28, -R13, R36 ;  /* 0x000000240d1c7221 */ /* 0x000fe20000000100 */
[----:B------:R-:W-:Y:S01]  /*1060*/  IMAD.MOV.U32 R13, RZ, RZ, RZ ;  /* 0x000000ffff0d7224 */ /* 0x000fe200078e00ff */
[----:B------:R2:W3:Y:S01]  /*1070*/  @P1 LDG.E R26, desc[UR4][R18.64] ;  /* 0x00000004121a1981 */ /* 0x0004e2000c1e1900 */
[----:B0-----:R-:W-:-:S04]  /*1080*/  VIADD R29, R6, 0x1 ;  /* 0x00000001061d7836 */ /* 0x001fc80000000000 */
[----:B------:R-:W-:-:S05]  /*1090*/  IMAD.WIDE R14, R29, 0x4, R16 ;  /* 0x000000041d0e7825 */ /* 0x000fca00078e0210 */
[----:B------:R-:W5:Y:S01]  /*10a0*/  @P3 LDG.E R13, desc[UR4][R14.64] ;  /* 0x000000040e0d3981 */ /* 0x000f62000c1e1900 */
[----:B--2---:R-:W-:Y:S02]  /*10b0*/  VIADD R19, R6, 0x2 ;  /* 0x0000000206137836 */ /* 0x004fe40000000000 */
[----:B-1----:R-:W-:Y:S01]  /*10c0*/  FMUL R21, R24, R21 ;  /* 0x0000001518157220 */ /* 0x002fe20000400000 */
[----:B------:R-:W-:Y:S01]  /*10d0*/  FMUL R28, R28, R25 ;  /* 0x000000191c1c7220 */ /* 0x000fe20000400000 */
[----:B------:R-:W-:Y:S01]  /*10e0*/  CS2R R24, SRZ ;  /* 0x0000000000187805 */ /* 0x000fe2000001ff00 */
[----:B------:R-:W-:Y:S01]  /*10f0*/  IMAD.WIDE R18, R19, 0x4, R16 ;  /* 0x0000000413127825 */ /* 0x000fe200078e0210 */
[----:B------:R-:W-:Y:S02]  /*1100*/  ISETP.LT.AND P2, PT, R5, 0x1, P2 ;  /* 0x000000010500780c */ /* 0x000fe40001741270 */
[----:B------:R-:W-:Y:S01]  /*1110*/  SEL R23, R23, RZ, P4 ;  /* 0x000000ff17177207 */ /* 0x000fe20002000000 */
[----:B------:R-:W-:Y:S01]  /*1120*/  VIADD R27, R6, 0x3 ;  /* 0x00000003061b7836 */ /* 0x000fe20000000000 */
[----:B------:R-:W-:-:S02]  /*1130*/  ISETP.NE.AND P4, PT, R4, RZ, PT ;  /* 0x000000ff0400720c */ /* 0x000fc40003f85270 */
[----:B---3--:R-:W-:Y:S02]  /*1140*/  SEL R26, R26, RZ, P1 ;  /* 0x000000ff1a1a7207 */ /* 0x008fe40000800000 */
[----:B------:R-:W-:Y:S02]  /*1150*/  ISETP.LT.AND P1, PT, R5, 0x1, !P0 ;  /* 0x000000010500780c */ /* 0x000fe40004721270 */
[----:B-----5:R-:W-:Y:S02]  /*1160*/  SEL R13, R13, RZ, P3 ;  /* 0x000000ff0d0d7207 */ /* 0x020fe40001800000 */
[C---:B------:R-:W-:Y:S02]  /*1170*/  ISETP.GT.AND P3, PT, R2.reuse, RZ, P1 ;  /* 0x000000ff0200720c */ /* 0x040fe40000f64270 */
[----:B------:R-:W-:Y:S01]  /*1180*/  ISETP.GT.AND P1, PT, R2, -0x1, P1 ;  /* 0xffffffff0200780c */ /* 0x000fe20000f24270 */
[----:B------:R-:W-:Y:S02]  /*1190*/  IMAD.MOV.U32 R2, RZ, RZ, RZ ;  /* 0x000000ffff027224 */ /* 0x000fe400078e00ff */
[----:B------:R-:W-:-:S08]  /*11a0*/  IMAD.WIDE R4, R6, 0x4, R16 ;  /* 0x0000000406047825 */ /* 0x000fd000078e0210 */
[----:B------:R0:W2:Y:S04]  /*11b0*/  @P3 LDG.E R2, desc[UR4][R14.64] ;  /* 0x000000040e023981 */ /* 0x0000a8000c1e1900 */
[----:B------:R1:W3:Y:S01]  /*11c0*/  @P1 LDG.E R24, desc[UR4][R18.64] ;  /* 0x0000000412181981 */ /* 0x0002e2000c1e1900 */
[----:B------:R-:W-:-:S03]  /*11d0*/  IMAD.WIDE R16, R27, 0x4, R16 ;  /* 0x000000041b107825 */ /* 0x000fc600078e0210 */
[----:B------:R5:W3:Y:S01]  /*11e0*/  @!P0 LDG.E R25, desc[UR4][R4.64] ;  /* 0x0000000404198981 */ /* 0x000ae2000c1e1900 */
[----:B0-----:R-:W-:-:S06]  /*11f0*/  IMAD.MOV.U32 R14, RZ, RZ, RZ ;  /* 0x000000ffff0e7224 */ /* 0x001fcc00078e00ff */
[----:B------:R0:W3:Y:S01]  /*1200*/  @P2 LDG.E R14, desc[UR4][R16.64] ;  /* 0x00000004100e2981 */ /* 0x0000e2000c1e1900 */
[----:B------:R-:W-:-:S04]  /*1210*/  IMAD.HI R27, R6, 0x30c30c31, RZ ;  /* 0x30c30c31061b7827 */ /* 0x000fc800078e02ff */
[----:B-1----:R-:W-:Y:S01]  /*1220*/  FADD R19, R3, R20 ;  /* 0x0000001403137221 */ /* 0x002fe20000000000 */
[----:B-----5:R-:W1:Y:S01]  /*1230*/  LDC.64 R4, c[0x0][0x270] ;  /* 0x00009c00ff047b82 */ /* 0x020e620000000a00 */
[----:B------:R-:W-:-:S04]  /*1240*/  SHF.R.U32.HI R18, RZ, 0x1f, R27 ;  /* 0x0000001fff127819 */ /* 0x000fc8000001161b */
[----:B------:R-:W-:Y:S01]  /*1250*/  LEA.HI.SX32 R3, R27, R18, 0x1b ;  /* 0x000000121b037211 */ /* 0x000fe200078fdaff */
[----:B------:R-:W-:Y:S01]  /*1260*/  FADD R22, R19, R22 ;  /* 0x0000001613167221 */ /* 0x000fe20000000000 */
[----:B------:R-:W-:Y:S01]  /*1270*/  FFMA R28, R28, R12, R11 ;  /* 0x0000000c1c1c7223 */ /* 0x000fe2000000000b */
[----:B------:R5:W5:Y:S01]  /*1280*/  MUFU.RCP R15, R10 ;  /* 0x0000000a000f7308 */ /* 0x000b620000001000 */
[----:B0-----:R-:W0:Y:S01]  /*1290*/  LDC.64 R16, c[0x0][0x290] ;  /* 0x0000a400ff107b82 */ /* 0x001e220000000a00 */
[----:B------:R-:W-:Y:S02]  /*12a0*/  IMAD R18, R3, -0xa8, R6 ;  /* 0xffffff5803127824 */ /* 0x000fe400078e0206 */
[----:B----4-:R-:W-:Y:S01]  /*12b0*/  FADD R12, -R9, R33 ;  /* 0x00000021090c7221 */ /* 0x010fe20000000100 */
[----:B------:R-:W-:Y:S01]  /*12c0*/  FADD R23, R22, R23 ;  /* 0x0000001716177221 */ /* 0x000fe20000000000 */
[----:B------:R-:W-:-:S03]  /*12d0*/  IMAD R3, R3, 0x2a0, R18 ;  /* 0x000002a003037824 */ /* 0x000fc600078e0212 */
[----:B------:R-:W4:Y:S01]  /*12e0*/  LDC.64 R18, c[0x0][0x280] ;  /* 0x0000a000ff127b82 */ /* 0x000f220000000a00 */
[----:B------:R-:W-:Y:S01]  /*12f0*/  FMUL R12, R21, R12 ;  /* 0x0000000c150c7220 */ /* 0x000fe20000400000 */
[----:B------:R-:W-:-:S06]  /*1300*/  FADD R26, R23, R26 ;  /* 0x0000001a171a7221 */ /* 0x000fcc0000000000 */
[----:B-----5:R-:W5:Y:S01]  /*1310*/  LDC.64 R10, c[0x0][0x288] ;  /* 0x0000a200ff0a7b82 */ /* 0x020f620000000a00 */
[----:B------:R-:W-:Y:S01]  /*1320*/  FFMA R7, R12, R0, R7 ;  /* 0x000000000c077223 */ /* 0x000fe20000000007 */
[----:B------:R-:W-:Y:S01]  /*1330*/  FADD R9, R26, R13 ;  /* 0x0000000d1a097221 */ /* 0x000fe20000000000 */
[----:B------:R-:W-:-:S05]  /*1340*/  SEL R0, R8, 0x6, P4 ;  /* 0x0000000608007807 */ /* 0x000fca0002000000 */
[----:B------:R-:W5:Y:S01]  /*1350*/  LDC.64 R12, c[0x0][0x298] ;  /* 0x0000a600ff0c7b82 */ /* 0x000f620000000a00 */
[----:B------:R-:W-:Y:S01]  /*1360*/  SEL R0, R0, 0x7, P6 ;  /* 0x0000000700007807 */ /* 0x000fe20003000000 */
[----:B------:R-:W-:Y:S01]  /*1370*/  FFMA R30, R15, R30, R28 ;  /* 0x0000001e0f1e7223 */ /* 0x000fe2000000001c */
[----:B-1----:R-:W-:-:S04]  /*1380*/  IMAD.WIDE R4, R6, 0x4, R4 ;  /* 0x0000000406047825 */ /* 0x002fc800078e0204 */
[----:B------:R-:W-:Y:S01]  /*1390*/  FADD R7, R34, R7 ;  /* 0x0000000722077221 */ /* 0x000fe20000000000 */
[----:B------:R-:W-:Y:S01]  /*13a0*/  SEL R15, R0, 0x8, P5 ;  /* 0x00000008000f7807 */ /* 0x000fe20002800000 */
[----:B----4-:R-:W-:Y:S01]  /*13b0*/  IMAD.WIDE R18, R3, 0x4, R18 ;  /* 0x0000000403127825 */ /* 0x010fe200078e0212 */
[----:B------:R1:W-:Y:S03]  /*13c0*/  @!P0 STG.E desc[UR4][R4.64], R34 ;  /* 0x0000002204008986 */ /* 0x0003e6000c101904 */
[----:B0-----:R-:W-:-:S04]  /*13d0*/  IMAD.WIDE R16, R6, 0x4, R16 ;  /* 0x0000000406107825 */ /* 0x001fc800078e0210 */
[----:B-----5:R-:W-:-:S04]  /*13e0*/  IMAD.WIDE R10, R3, 0x4, R10 ;  /* 0x00000004030a7825 */ /* 0x020fc800078e020a */
[----:B------:R-:W-:Y:S01]  /*13f0*/  IMAD.WIDE R12, R3, 0x4, R12 ;  /* 0x00000004030c7825 */ /* 0x000fe200078e020c */
[----:B--2---:R-:W-:Y:S02]  /*1400*/  SEL R2, R2, RZ, P3 ;  /* 0x000000ff02027207 */ /* 0x004fe40001800000 */
[----:B---3--:R-:W-:-:S03]  /*1410*/  SEL R24, R24, RZ, P1 ;  /* 0x000000ff18187207 */ /* 0x008fc60000800000 */
[----:B------:R-:W-:Y:S01]  /*1420*/  FADD R9, R9, R2 ;  /* 0x0000000209097221 */ /* 0x000fe20000000000 */
[----:B------:R-:W-:-:S03]  /*1430*/  IADD3 R8, P1, R6, UR6, RZ ;  /* 0x0000000606087c10 */ /* 0x000fc6000ff3e0ff */
[----:B------:R-:W-:Y:S01]  /*1440*/  FADD R21, R9, R24 ;  /* 0x0000001809157221 */ /* 0x000fe20000000000 */
[----:B------:R-:W-:Y:S02]  /*1450*/  LEA.HI.X.SX32 R9, R6, UR7, 0x1, P1 ;  /* 0x0000000706097c11 */ /* 0x000fe400088f0eff */
[C---:B------:R-:W-:Y:S02]  /*1460*/  FSETP.GEU.AND P1, PT, R25.reuse, RZ, PT ;  /* 0x000000ff1900720b */ /* 0x040fe40003f2e000 */
[----:B------:R-:W-:Y:S02]  /*1470*/  SEL R14, R14, RZ, P2 ;  /* 0x000000ff0e0e7207 */ /* 0x000fe40001000000 */
[----:B------:R-:W-:Y:S01]  /*1480*/  FSEL R25, R25, RZ, P1 ;  /* 0x000000ff19197208 */ /* 0x000fe20000800000 */
[----:B------:R1:W-:Y:S02]  /*1490*/  @!P0 STG.E.U8 desc[UR4][R8.64], R15 ;  /* 0x0000000f08008986 */ /* 0x0003e4000c101104 */
[----:B------:R-:W-:-:S02]  /*14a0*/  FADD R14, R21, R14 ;  /* 0x0000000e150e7221 */ /* 0x000fc40000000000 */
[----:B------:R1:W-:Y:S04]  /*14b0*/  @!P0 STG.E desc[UR4][R18.64], R7 ;  /* 0x0000000712008986 */ /* 0x0003e8000c101904 */
[----:B------:R1:W-:Y:S01]  /*14c0*/  @!P0 STG.E desc[UR4][R10.64], R30 ;  /* 0x0000001e0a008986 */ /* 0x0003e2000c101904 */
[----:B------:R-:W-:-:S03]  /*14d0*/  FFMA R21, R14, 0.25, R7 ;  /* 0x3e8000000e157823 */ /* 0x000fc60000000007 */
[----:B------:R1:W-:Y:S01]  /*14e0*/  @!P0 STG.E desc[UR4][R16.64], R25 ;  /* 0x0000001910008986 */ /* 0x0003e2000c101904 */
[----:B------:R-:W-:Y:S05]  /*14f0*/  @P0 EXIT ;  /* 0x000000000000094d */ /* 0x000fea0003800000 */
[----:B------:R-:W-:Y:S01]  /*1500*/  STG.E desc[UR4][R12.64], R21 ;  /* 0x000000150c007986 */ /* 0x000fe2000c101904 */
[----:B------:R-:W-:Y:S05]  /*1510*/  EXIT ;  /* 0x000000000000794d */ /* 0x000fea0003800000 */
.L_x_0:
[----:B------:R-:W-:-:S00]  /*1520*/  BRA `(.L_x_0) ;  /* 0xfffffffc00fc7947 */ /* 0x000fc0000383ffff */
[----:B------:R-:W-:-:S00]  /*1530*/  NOP ;  /* 0x0000000000007918 */ /* 0x000fc00000000000 */
        /* <DEDUP_REMOVED lines=12> */
.L_x_1:


//--------------------- .nv.global.init           --------------------------
	.section	.nv.global.init,"aw",@progbits
.nv.global.init:
	.type		_$_str,@object
	.size		_$_str,(_$_str_$_2 - _$_str)
_$_str:
        /*0000*/ 	.byte	0x5f, 0x5f, 0x43, 0x55, 0x44, 0x41, 0x5f, 0x46, 0x54, 0x5a, 0x00
	.type		_$_str_$_2,@object
	.size		_$_str_$_2,(.L_1 - _$_str_$_2)
_$_str_$_2:
        /*000b*/ 	.byte	0x5f, 0x5f, 0x43, 0x55, 0x44, 0x41, 0x5f, 0x50, 0x52, 0x45, 0x43, 0x5f, 0x53, 0x51, 0x52, 0x54
        /*001b*/ 	.byte	0x00
.L_1:


//--------------------- .nv.constant0.triton_poi_fused__native_batch_norm_legit_no_training_add_avg_pool2d_max_pool2d_with_indices_relu_4 --------------------------
	.section	.nv.constant0.triton_poi_fused__native_batch_norm_legit_no_training_add_avg_pool2d_max_pool2d_with_indices_relu_4,"a",@progbits
	.sectionflags	@""
	.align	4
.nv.constant0.triton_poi_fused__native_batch_norm_legit_no_training_add_avg_pool2d_max_pool2d_with_indices_relu_4:
	.zero		676
